//
// Generated by NVIDIA NVVM Compiler
//
// Compiler Build ID: CL-36424714
// Cuda compilation tools, release 13.0, V13.0.88
// Based on NVVM 20.0.0
//

.version 9.0
.target sm_100
.address_size 64

	// .globl	_Z9kernel_1dv

.visible .entry _Z9kernel_1dv()
{


	ret;

}


// ===== COMPILED SASS (sm_100) =====

	.target	sm_100

	.elftype	@"ET_EXEC"


//--------------------- .note.nv.tkinfo           --------------------------
	.section	.note.nv.tkinfo,"",@"SHT_NOTE"
	.sectionflags	@"SHF_NOTE_NV_TKINFO"
	.tkinfo
        /*0018*/ 	.word	0x00000002
        /*0030*/ 	.string	""
        /*0030*/ 	.string	"ptxas"
        /*0030*/ 	.string	"Cuda compilation tools, release 13.0, V13.0.88"
        /*0030*/ 	.string	"Build cuda_13.0.r13.0/compiler.36424714_0"
        /*0030*/ 	.string	"-arch sm_100 -m 64 "



//--------------------- .note.nv.cuinfo           --------------------------
	.section	.note.nv.cuinfo,"",@"SHT_NOTE"
	.sectionflags	@"SHF_NOTE_NV_CUINFO"
        /*0018*/ 	.short	0x0002
        /*001a*/ 	.short	0x0064
        /*001c*/ 	.short	0x0082
	.zero		2


//--------------------- .nv.info                  --------------------------
	.section	.nv.info,"",@"SHT_CUDA_INFO"
	.align	4


	//----- nvinfo : EIATTR_REGCOUNT
	.align		4
        /*0000*/ 	.byte	0x04, 0x2f
        /*0002*/ 	.short	(.L_1 - .L_0)
	.align		4
.L_0:
        /*0004*/ 	.word	index@(_Z9kernel_1dv)
        /*0008*/ 	.word	0x00000004


	//----- nvinfo : EIATTR_FRAME_SIZE
	.align		4
.L_1:
        /*000c*/ 	.byte	0x04, 0x11
        /*000e*/ 	.short	(.L_3 - .L_2)
	.align		4
.L_2:
        /*0010*/ 	.word	index@(_Z9kernel_1dv)
        /*0014*/ 	.word	0x00000000


	//----- nvinfo : EIATTR_MIN_STACK_SIZE
	.align		4
.L_3:
        /*0018*/ 	.byte	0x04, 0x12
        /*001a*/ 	.short	(.L_5 - .L_4)
	.align		4
.L_4:
        /*001c*/ 	.word	index@(_Z9kernel_1dv)
        /*0020*/ 	.word	0x00000000
.L_5:


//--------------------- .nv.compat                --------------------------
	.section	.nv.compat,"",@"SHT_CUDA_COMPAT_INFO"
	.align	4
        /*0000*/ 	.byte	0x02, 0x09, 0x00, 0x00, 0x02, 0x02, 0x01, 0x00, 0x02, 0x05, 0x05, 0x00, 0x03, 0x07, 0x01, 0x01
        /*0010*/ 	.byte	0x02, 0x03, 0x00, 0x00, 0x02, 0x06, 0x01, 0x00, 0x04, 0x0b, 0x08, 0x00, 0x09, 0x00, 0x00, 0x00
        /*0020*/ 	.byte	0x00, 0x00, 0x00, 0x00


//--------------------- .nv.info._Z9kernel_1dv    --------------------------
	.section	.nv.info._Z9kernel_1dv,"",@"SHT_CUDA_INFO"
	.sectionflags	@""
	.align	4


	//----- nvinfo : EIATTR_CUDA_API_VERSION
	.align		4
        /*0000*/ 	.byte	0x04, 0x37
        /*0002*/ 	.short	(.L_7 - .L_6)
.L_6:
        /*0004*/ 	.word	0x00000082


	//----- nvinfo : EIATTR_SPARSE_MMA_MASK
	.align		4
.L_7:
        /*0008*/ 	.byte	0x03, 0x50
        /*000a*/ 	.short	0x0000


	//----- nvinfo : EIATTR_MAXREG_COUNT
	.align		4
        /*000c*/ 	.byte	0x03, 0x1b
        /*000e*/ 	.short	0x00ff


	//----- nvinfo : EIATTR_MERCURY_ISA_VERSION
	.align		4
        /*0010*/ 	.byte	0x03, 0x5f
        /*0012*/ 	.short	0x0101


	//----- nvinfo : EIATTR_VRC_CTA_INIT_COUNT
	.align		4
        /*0014*/ 	.byte	0x02, 0x4a
	.zero		1
	.zero		1


	//----- nvinfo : EIATTR_EXIT_INSTR_OFFSETS
	.align		4
        /*0018*/ 	.byte	0x04, 0x1c
        /*001a*/ 	.short	(.L_9 - .L_8)


	//   ....[0]....
.L_8:
        /*001c*/ 	.word	0x00000010


	//----- nvinfo : EIATTR_SW_WAR
	.align		4
.L_9:
        /*0020*/ 	.byte	0x04, 0x36
        /*0022*/ 	.short	(.L_11 - .L_10)
.L_10:
        /*0024*/ 	.word	0x00000008
.L_11:


//--------------------- .nv.callgraph             --------------------------
	.section	.nv.callgraph,"",@"SHT_CUDA_CALLGRAPH"
	.align	4
	.sectionentsize	8
	.align		4
        /*0000*/ 	.word	0x00000000
	.align		4
        /*0004*/ 	.word	0xffffffff
	.align		4
        /*0008*/ 	.word	0x00000000
	.align		4
        /*000c*/ 	.word	0xfffffffe
	.align		4
        /*0010*/ 	.word	0x00000000
	.align		4
        /*0014*/ 	.word	0xfffffffd
	.align		4
        /*0018*/ 	.word	0x00000000
	.align		4
        /*001c*/ 	.word	0xfffffffc


//--------------------- .text._Z9kernel_1dv       --------------------------
	.section	.text._Z9kernel_1dv,"ax",@progbits
	.align	128
        .global         _Z9kernel_1dv
        .type           _Z9kernel_1dv,@function
        .size           _Z9kernel_1dv,(.L_x_1 - _Z9kernel_1dv)
        .other          _Z9kernel_1dv,@"STO_CUDA_ENTRY STV_DEFAULT"
_Z9kernel_1dv:
.text._Z9kernel_1dv:
[----:B------:R-:W-:Y:S01]  /*0000*/  LDC R1, c[0x0][0x37c] ;  /* 0x0000df00ff017b82 */ /* 0x000fe20000000800 */
[----:B------:R-:W-:Y:S05]  /*0010*/  EXIT ;  /* 0x000000000000794d */ /* 0x000fea0003800000 */
.L_x_0:
[----:B------:R-:W-:-:S00]  /*0020*/  BRA `(.L_x_0) ;  /* 0xfffffffc00fc7947 */ /* 0x000fc0000383ffff */
[----:B------:R-:W-:-:S00]  /*0030*/  NOP ;  /* 0x0000000000007918 */ /* 0x000fc00000000000 */
        /* <DEDUP_REMOVED lines=12> */
.L_x_1:


//--------------------- .nv.shared.reserved.0     --------------------------
	.section	.nv.shared.reserved.0,"aw",@nobits
	.weak		__nv_reservedSMEM_offset_0_alias
	.size		__nv_reservedSMEM_offset_0_alias, 0, 64
	.other		__nv_reservedSMEM_offset_0_alias,@"STO_CUDA_RESERVED_SHARED STV_DEFAULT"
__nv_reservedSMEM_offset_0_alias:
	.zero		0
	.zero		64


//--------------------- .nv.constant0._Z9kernel_1dv --------------------------
	.section	.nv.constant0._Z9kernel_1dv,"a",@progbits
	.sectionflags	@""
	.align	4
.nv.constant0._Z9kernel_1dv:
	.zero		896


//--------------------- SYMBOLS --------------------------

	.type		.nv.reservedSmem.offset0,@object
	.size		.nv.reservedSmem.offset0,0x4
